	.headerflags	@"EF_CUDA_TEXMODE_UNIFIED EF_CUDA_64BIT_ADDRESS EF_CUDA_ACCELERATORS EF_CUDA_SM90 EF_CUDA_VIRTUAL_SM(EF_CUDA_SM90)"
	.elftype	@"ET_EXEC"


//--------------------- .nv.info                  --------------------------
	.section	.nv.info,"",@"SHT_CUDA_INFO"
	.align	4


	//----- nvinfo : EIATTR_REGCOUNT
	.align		4
        /*0000*/ 	.byte	0x04, 0x2f
        /*0002*/ 	.short	(.L_3 - .L_2)
	.align		4
.L_2:
        /*0004*/ 	.word	index@(triton_poi_fused__native_batch_norm_legit_no_training_mul_sigmoid_0)
        /*0008*/ 	.word	0x00000013


	//----- nvinfo : EIATTR_MIN_STACK_SIZE
	.align		4
.L_3:
        /*000c*/ 	.byte	0x04, 0x12
        /*000e*/ 	.short	(.L_5 - .L_4)
	.align		4
.L_4:
        /*0010*/ 	.word	index@(triton_poi_fused__native_batch_norm_legit_no_training_mul_sigmoid_0)
        /*0014*/ 	.word	0x00000000


	//----- nvinfo : EIATTR_FRAME_SIZE
	.align		4
.L_5:
        /*0018*/ 	.byte	0x04, 0x11
        /*001a*/ 	.short	(.L_7 - .L_6)
	.align		4
.L_6:
        /*001c*/ 	.word	index@(triton_poi_fused__native_batch_norm_legit_no_training_mul_sigmoid_0)
        /*0020*/ 	.word	0x00000000


	//----- nvinfo : EIATTR_MIN_STACK_SIZE
	.align		4
.L_7:
        /*0024*/ 	.byte	0x04, 0x12
        /*0026*/ 	.short	(.L_9 - .L_8)
	.align		4
.L_8:
        /*0028*/ 	.word	index@(triton_poi_fused__native_batch_norm_legit_no_training_mul_sigmoid_0)
        /*002c*/ 	.word	0x00000000
.L_9:


//--------------------- .nv.info.triton_poi_fused__native_batch_norm_legit_no_training_mul_sigmoid_0 --------------------------
	.section	.nv.info.triton_poi_fused__native_batch_norm_legit_no_training_mul_sigmoid_0,"",@"SHT_CUDA_INFO"
	.sectionflags	@""
	.align	4


	//----- nvinfo : EIATTR_CUDA_API_VERSION
	.align		4
        /*0000*/ 	.byte	0x04, 0x37
        /*0002*/ 	.short	(.L_11 - .L_10)
.L_10:
        /*0004*/ 	.word	0x0000007c


	//----- nvinfo : EIATTR_KPARAM_INFO
	.align		4
.L_11:
        /*0008*/ 	.byte	0x04, 0x17
        /*000a*/ 	.short	(.L_13 - .L_12)
.L_12:
        /*000c*/ 	.word	0x00000000
        /*0010*/ 	.short	0x0006
        /*0012*/ 	.short	0x0030
        /*0014*/ 	.byte	0x00, 0xf0, 0x11, 0x00


	//----- nvinfo : EIATTR_KPARAM_INFO
	.align		4
.L_13:
        /*0018*/ 	.byte	0x04, 0x17
        /*001a*/ 	.short	(.L_15 - .L_14)
.L_14:
        /*001c*/ 	.word	0x00000000
        /*0020*/ 	.short	0x0005
        /*0022*/ 	.short	0x0028
        /*0024*/ 	.byte	0x00, 0xf4, 0x21, 0x00


	//----- nvinfo : EIATTR_KPARAM_INFO
	.align		4
.L_15:
        /*0028*/ 	.byte	0x04, 0x17
        /*002a*/ 	.short	(.L_17 - .L_16)
.L_16:
        /*002c*/ 	.word	0x00000000
        /*0030*/ 	.short	0x0004
        /*0032*/ 	.short	0x0020
        /*0034*/ 	.byte	0x00, 0xf4, 0x21, 0x00


	//----- nvinfo : EIATTR_KPARAM_INFO
	.align		4
.L_17:
        /*0038*/ 	.byte	0x04, 0x17
        /*003a*/ 	.short	(.L_19 - .L_18)
.L_18:
        /*003c*/ 	.word	0x00000000
        /*0040*/ 	.short	0x0003
        /*0042*/ 	.short	0x0018
        /*0044*/ 	.byte	0x00, 0xf4, 0x21, 0x00


	//----- nvinfo : EIATTR_KPARAM_INFO
	.align		4
.L_19:
        /*0048*/ 	.byte	0x04, 0x17
        /*004a*/ 	.short	(.L_21 - .L_20)
.L_20:
        /*004c*/ 	.word	0x00000000
        /*0050*/ 	.short	0x0002
        /*0052*/ 	.short	0x0010
        /*0054*/ 	.byte	0x00, 0xf4, 0x21, 0x00


	//----- nvinfo : EIATTR_KPARAM_INFO
	.align		4
.L_21:
        /*0058*/ 	.byte	0x04, 0x17
        /*005a*/ 	.short	(.L_23 - .L_22)
.L_22:
        /*005c*/ 	.word	0x00000000
        /*0060*/ 	.short	0x0001
        /*0062*/ 	.short	0x0008
        /*0064*/ 	.byte	0x00, 0xf4, 0x21, 0x00


	//----- nvinfo : EIATTR_KPARAM_INFO
	.align		4
.L_23:
        /*0068*/ 	.byte	0x04, 0x17
        /*006a*/ 	.short	(.L_25 - .L_24)
.L_24:
        /*006c*/ 	.word	0x00000000
        /*0070*/ 	.short	0x0000
        /*0072*/ 	.short	0x0000
        /*0074*/ 	.byte	0x00, 0xf4, 0x21, 0x00


	//----- nvinfo : EIATTR_SPARSE_MMA_MASK
	.align		4
.L_25:
        /*0078*/ 	.byte	0x03, 0x50
        /*007a*/ 	.short	0x0000


	//----- nvinfo : EIATTR_MAXREG_COUNT
	.align		4
        /*007c*/ 	.byte	0x03, 0x1b
        /*007e*/ 	.short	0x00ff


	//----- nvinfo : EIATTR_EXIT_INSTR_OFFSETS
	.align		4
        /*0080*/ 	.byte	0x04, 0x1c
        /*0082*/ 	.short	(.L_27 - .L_26)


	//   ....[0]....
.L_26:
        /*0084*/ 	.word	0x000003d0


	//   ....[1]....
        /*0088*/ 	.word	0x000003f0


	//----- nvinfo : EIATTR_REQNTID
	.align		4
.L_27:
        /*008c*/ 	.byte	0x04, 0x10
        /*008e*/ 	.short	(.L_29 - .L_28)
.L_28:
        /*0090*/ 	.word	0x00000080
        /*0094*/ 	.word	0x00000001
        /*0098*/ 	.word	0x00000001


	//----- nvinfo : EIATTR_CBANK_PARAM_SIZE
	.align		4
.L_29:
        /*009c*/ 	.byte	0x03, 0x19
        /*009e*/ 	.short	0x0034


	//----- nvinfo : EIATTR_PARAM_CBANK
	.align		4
        /*00a0*/ 	.byte	0x04, 0x0a
        /*00a2*/ 	.short	(.L_31 - .L_30)
	.align		4
.L_30:
        /*00a4*/ 	.word	index@(.nv.constant0.triton_poi_fused__native_batch_norm_legit_no_training_mul_sigmoid_0)
        /*00a8*/ 	.short	0x0210
        /*00aa*/ 	.short	0x0034


	//----- nvinfo : EIATTR_SW_WAR
	.align		4
.L_31:
        /*00ac*/ 	.byte	0x04, 0x36
        /*00ae*/ 	.short	(.L_33 - .L_32)
.L_32:
        /*00b0*/ 	.word	0x00000008
.L_33:


//--------------------- .nv.callgraph             --------------------------
	.section	.nv.callgraph,"",@"SHT_CUDA_CALLGRAPH"
	.align	4
	.sectionentsize	8
	.align		4
        /*0000*/ 	.word	0x00000000
	.align		4
        /*0004*/ 	.word	0xffffffff
	.align		4
        /*0008*/ 	.word	0x00000000
	.align		4
        /*000c*/ 	.word	0xfffffffe
	.align		4
        /*0010*/ 	.word	0x00000000
	.align		4
        /*0014*/ 	.word	0xfffffffd
	.align		4
        /*0018*/ 	.word	0x00000000
	.align		4
        /*001c*/ 	.word	0xfffffffc


//--------------------- .nv.constant4             --------------------------
	.section	.nv.constant4,"a",@progbits
	.align	8
	.align		8
.nv.constant4:
        /*0000*/ 	.dword	_$_str
	.align		8
        /*0008*/ 	.dword	_$_str_$_2


//--------------------- .text.triton_poi_fused__native_batch_norm_legit_no_training_mul_sigmoid_0 --------------------------
	.section	.text.triton_poi_fused__native_batch_norm_legit_no_training_mul_sigmoid_0,"ax",@progbits
	.align	128
        .global         triton_poi_fused__native_batch_norm_legit_no_training_mul_sigmoid_0
        .type           triton_poi_fused__native_batch_norm_legit_no_training_mul_sigmoid_0,@function
        .size           triton_poi_fused__native_batch_norm_legit_no_training_mul_sigmoid_0,(.L_x_1 - triton_poi_fused__native_batch_norm_legit_no_training_mul_sigmoid_0)
        .other          triton_poi_fused__native_batch_norm_legit_no_training_mul_sigmoid_0,@"STO_CUDA_ENTRY STV_DEFAULT"
triton_poi_fused__native_batch_norm_legit_no_training_mul_sigmoid_0:
.text.triton_poi_fused__native_batch_norm_legit_no_training_mul_sigmoid_0:
[----:B------:R-:W0:Y:S01]  /*0000*/  LDC R1, c[0x0][0x28] ;  /* 0x00000a00ff017b82 */ /* 0x000e220000000800 */
[----:B------:R-:W1:Y:S07]  /*0010*/  S2R R0, SR_TID.X ;  /* 0x0000000000007919 */ /* 0x000e6e0000002100 */
[----:B------:R-:W2:Y:S01]  /*0020*/  LDC.64 R6, c[0x0][0x228] ;  /* 0x00008a00ff067b82 */ /* 0x000ea20000000a00 */
[----:B------:R-:W-:Y:S01]  /*0030*/  CS2R R14, SRZ ;  /* 0x00000000000e7805 */ /* 0x000fe2000001ff00 */
[----:B------:R-:W-:Y:S01]  /*0040*/  ULDC.64 UR4, c[0x0][0x208] ;  /* 0x0000820000047ab9 */ /* 0x000fe20000000a00 */
[----:B------:R-:W3:Y:S05]  /*0050*/  S2R R3, SR_CTAID.X ;  /* 0x0000000000037919 */ /* 0x000eea0000002500 */
[----:B------:R-:W4:Y:S08]  /*0060*/  LDC.64 R4, c[0x0][0x220] ;  /* 0x00008800ff047b82 */ /* 0x000f300000000a00 */
[----:B------:R-:W5:Y:S08]  /*0070*/  LDC.64 R8, c[0x0][0x230] ;  /* 0x00008c00ff087b82 */ /* 0x000f700000000a00 */
[----:B------:R-:W4:Y:S01]  /*0080*/  LDC.64 R10, c[0x0][0x238] ;  /* 0x00008e00ff0a7b82 */ /* 0x000f220000000a00 */
[----:B-1----:R-:W-:-:S04]  /*0090*/  LOP3.LUT R0, R0, 0x7f, RZ, 0xc0, !PT ;  /* 0x0000007f00007812 */ /* 0x002fc800078ec0ff */
[----:B---3--:R-:W-:-:S04]  /*00a0*/  LEA R0, R3, R0, 0x7 ;  /* 0x0000000003007211 */ /* 0x008fc800078e38ff */
[C---:B------:R-:W-:Y:S01]  /*00b0*/  ISETP.GE.AND P0, PT, R0.reuse, 0x90, PT ;  /* 0x000000900000780c */ /* 0x040fe20003f06270 */
[----:B------:R-:W-:-:S05]  /*00c0*/  IMAD.HI R2, R0, 0x38e38e39, RZ ;  /* 0x38e38e3900027827 */ /* 0x000fca00078e02ff */
[----:B------:R-:W-:-:S04]  /*00d0*/  SHF.R.S32.HI R3, RZ, 0x1, R2 ;  /* 0x00000001ff037819 */ /* 0x000fc80000011402 */
[----:B------:R-:W-:-:S04]  /*00e0*/  LEA.HI R3, R2, R3, RZ, 0x1 ;  /* 0x0000000302037211 */ /* 0x000fc800078f08ff */
[----:B------:R-:W-:-:S04]  /*00f0*/  SHF.R.S32.HI R2, RZ, 0x1f, R3 ;  /* 0x0000001fff027819 */ /* 0x000fc80000011403 */
[----:B------:R-:W-:-:S04]  /*0100*/  LEA.HI R2, R2, R3, RZ, 0x2 ;  /* 0x0000000302027211 */ /* 0x000fc800078f10ff */
[----:B------:R-:W-:-:S04]  /*0110*/  LOP3.LUT R2, R2, 0xfffffffc, RZ, 0xc0, !PT ;  /* 0xfffffffc02027812 */ /* 0x000fc800078ec0ff */
[----:B------:R-:W-:Y:S02]  /*0120*/  IADD3 R13, R3, -R2, RZ ;  /* 0x80000002030d7210 */ /* 0x000fe40007ffe0ff */
[----:B------:R-:W1:Y:S03]  /*0130*/  LDC.64 R2, c[0x0][0x218] ;  /* 0x00008600ff027b82 */ /* 0x000e660000000a00 */
[----:B--2---:R-:W-:-:S05]  /*0140*/  IMAD.WIDE R6, R13, 0x4, R6 ;  /* 0x000000040d067825 */ /* 0x004fca00078e0206 */
[----:B------:R5:W2:Y:S01]  /*0150*/  @!P0 LDG.E.EL R14, desc[UR4][R6.64] ;  /* 0x00000004060e8981 */ /* 0x000aa2000c2e1900 */
[----:B------:R-:W-:Y:S01]  /*0160*/  HFMA2.MMA R12, -RZ, RZ, 0, 0 ;  /* 0x00000000ff0c7435 */ /* 0x000fe200000001ff */
[----:B----4-:R-:W-:-:S05]  /*0170*/  IMAD.WIDE R4, R13, 0x4, R4 ;  /* 0x000000040d047825 */ /* 0x010fca00078e0204 */
[----:B------:R-:W3:Y:S01]  /*0180*/  @!P0 LDG.E.EL R15, desc[UR4][R4.64] ;  /* 0x00000004040f8981 */ /* 0x000ee2000c2e1900 */
[----:B-----5:R-:W-:-:S04]  /*0190*/  IMAD.WIDE R6, R13, 0x4, R8 ;  /* 0x000000040d067825 */ /* 0x020fc800078e0208 */
[----:B-1----:R-:W-:-:S04]  /*01a0*/  IMAD.WIDE R2, R0, 0x4, R2 ;  /* 0x0000000400027825 */ /* 0x002fc800078e0202 */
[----:B0-----:R-:W-:Y:S01]  /*01b0*/  IMAD.WIDE R8, R13, 0x4, R10 ;  /* 0x000000040d087825 */ /* 0x001fe200078e020a */
[----:B------:R0:W3:Y:S01]  /*01c0*/  @!P0 LDG.E R12, desc[UR4][R2.64] ;  /* 0x00000004020c8981 */ /* 0x0000e2000c1e1900 */
[----:B------:R-:W-:-:S06]  /*01d0*/  CS2R R10, SRZ ;  /* 0x00000000000a7805 */ /* 0x000fcc000001ff00 */
[----:B------:R-:W4:Y:S04]  /*01e0*/  @!P0 LDG.E.EL R10, desc[UR4][R6.64] ;  /* 0x00000004060a8981 */ /* 0x000f28000c2e1900 */
[----:B------:R-:W4:Y:S01]  /*01f0*/  @!P0 LDG.E.EL R11, desc[UR4][R8.64] ;  /* 0x00000004080b8981 */ /* 0x000f22000c2e1900 */
[----:B------:R-:W-:Y:S01]  /*0200*/  MOV R16, 0x3e800000 ;  /* 0x3e80000000107802 */ /* 0x000fe20000000f00 */
[----:B--2---:R-:W-:-:S04]  /*0210*/  FADD R14, R14, 0.0010000000474974513054 ;  /* 0x3a83126f0e0e7421 */ /* 0x004fc80000000000 */
[----:B------:R-:W1:Y:S02]  /*0220*/  MUFU.SQRT R13, R14 ;  /* 0x0000000e000d7308 */ /* 0x000e640000002000 */
[C---:B-1----:R-:W-:Y:S02]  /*0230*/  FSETP.GT.AND P1, PT, R13.reuse, 8.50705917302346158658e+37, PT ;  /* 0x7e8000000d00780b */ /* 0x042fe40003f24000 */
[----:B------:R-:W-:-:S11]  /*0240*/  FSETP.GEU.AND P2, PT, R13, 1.175494350822287508e-38, PT ;  /* 0x008000000d00780b */ /* 0x000fd60003f4e000 */
[----:B------:R-:W-:-:S04]  /*0250*/  @P1 FMUL R13, R13, 0.25 ;  /* 0x3e8000000d0d1820 */ /* 0x000fc80000400000 */
[----:B------:R-:W-:-:S06]  /*0260*/  @!P2 FMUL R13, R13, 16777216 ;  /* 0x4b8000000d0da820 */ /* 0x000fcc0000400000 */
[----:B------:R-:W1:Y:S01]  /*0270*/  MUFU.RCP R13, R13 ;  /* 0x0000000d000d7308 */ /* 0x000e620000001000 */
[----:B0-----:R-:W-:Y:S01]  /*0280*/  FSEL R2, R16, 1, P1 ;  /* 0x3f80000010027808 */ /* 0x001fe20000800000 */
[----:B---3--:R-:W-:-:S04]  /*0290*/  FADD R12, -R15, R12 ;  /* 0x0000000c0f0c7221 */ /* 0x008fc80000000100 */
[----:B------:R-:W-:-:S04]  /*02a0*/  @!P2 FMUL R2, R2, 16777216 ;  /* 0x4b8000000202a820 */ /* 0x000fc80000400000 */
[----:B-1----:R-:W-:-:S04]  /*02b0*/  FMUL R3, R13, R2 ;  /* 0x000000020d037220 */ /* 0x002fc80000400000 */
[----:B------:R-:W-:-:S04]  /*02c0*/  FMUL R12, R12, R3 ;  /* 0x000000030c0c7220 */ /* 0x000fc80000400000 */
[----:B----4-:R-:W-:-:S04]  /*02d0*/  FFMA R10, R12, R10, R11 ;  /* 0x0000000a0c0a7223 */ /* 0x010fc8000000000b */
[----:B------:R-:W-:-:S04]  /*02e0*/  FADD R2, RZ, -R10 ;  /* 0x8000000aff027221 */ /* 0x000fc80000000000 */
[----:B------:R-:W-:-:S05]  /*02f0*/  FMUL R4, R2, 1.4426950216293334961 ;  /* 0x3fb8aa3b02047820 */ /* 0x000fca0000400000 */
[----:B------:R-:W-:-:S13]  /*0300*/  FSETP.GEU.AND P1, PT, R4, -126, PT ;  /* 0xc2fc00000400780b */ /* 0x000fda0003f2e000 */
[----:B------:R-:W-:-:S04]  /*0310*/  @!P1 FMUL R4, R4, 0.5 ;  /* 0x3f00000004049820 */ /* 0x000fc80000400000 */
[----:B------:R-:W0:Y:S02]  /*0320*/  MUFU.EX2 R2, R4 ;  /* 0x0000000400027308 */ /* 0x000e240000000800 */
[----:B0-----:R-:W-:-:S04]  /*0330*/  @!P1 FMUL R2, R2, R2 ;  /* 0x0000000202029220 */ /* 0x001fc80000400000 */
[----:B------:R-:W-:Y:S02]  /*0340*/  FADD R5, R2, 1 ;  /* 0x3f80000002057421 */ /* 0x000fe40000000000 */
[----:B------:R-:W0:Y:S03]  /*0350*/  LDC.64 R2, c[0x0][0x210] ;  /* 0x00008400ff027b82 */ /* 0x000e260000000a00 */
[----:B------:R-:W-:-:S13]  /*0360*/  FSETP.GT.AND P1, PT, R5, 8.50705917302346158658e+37, PT ;  /* 0x7e8000000500780b */ /* 0x000fda0003f24000 */
[----:B------:R-:W-:-:S06]  /*0370*/  @P1 FMUL R5, R5, 0.25 ;  /* 0x3e80000005051820 */ /* 0x000fcc0000400000 */
[----:B------:R-:W1:Y:S01]  /*0380*/  MUFU.RCP R5, R5 ;  /* 0x0000000500057308 */ /* 0x000e620000001000 */
[----:B------:R-:W-:Y:S01]  /*0390*/  FSEL R6, R16, 1, P1 ;  /* 0x3f80000010067808 */ /* 0x000fe20000800000 */
[----:B0-----:R-:W-:-:S04]  /*03a0*/  IMAD.WIDE R2, R0, 0x4, R2 ;  /* 0x0000000400027825 */ /* 0x001fc800078e0202 */
[----:B-1----:R-:W-:-:S04]  /*03b0*/  FMUL R7, R5, R6 ;  /* 0x0000000605077220 */ /* 0x002fc80000400000 */
[----:B------:R-:W-:Y:S01]  /*03c0*/  FMUL R7, R10, R7 ;  /* 0x000000070a077220 */ /* 0x000fe20000400000 */
[----:B------:R-:W-:Y:S06]  /*03d0*/  @P0 EXIT ;  /* 0x000000000000094d */ /* 0x000fec0003800000 */
[----:B------:R-:W-:Y:S01]  /*03e0*/  STG.E desc[UR4][R2.64], R7 ;  /* 0x0000000702007986 */ /* 0x000fe2000c101904 */
[----:B------:R-:W-:Y:S05]  /*03f0*/  EXIT ;  /* 0x000000000000794d */ /* 0x000fea0003800000 */
.L_x_0:
[----:B------:R-:W-:-:S00]  /*0400*/  BRA `(.L_x_0) ;  /* 0xfffffffc00fc7947 */ /* 0x000fc0000383ffff */
[----:B------:R-:W-:-:S00]  /*0410*/  NOP ;  /* 0x0000000000007918 */ /* 0x000fc00000000000 */
        /* <DEDUP_REMOVED lines=14> */
.L_x_1:


//--------------------- .nv.global.init           --------------------------
	.section	.nv.global.init,"aw",@progbits
.nv.global.init:
	.type		_$_str,@object
	.size		_$_str,(_$_str_$_2 - _$_str)
_$_str:
        /*0000*/ 	.byte	0x5f, 0x5f, 0x43, 0x55, 0x44, 0x41, 0x5f, 0x46, 0x54, 0x5a, 0x00
	.type		_$_str_$_2,@object
	.size		_$_str_$_2,(.L_1 - _$_str_$_2)
_$_str_$_2:
        /*000b*/ 	.byte	0x5f, 0x5f, 0x43, 0x55, 0x44, 0x41, 0x5f, 0x50, 0x52, 0x45, 0x43, 0x5f, 0x53, 0x51, 0x52, 0x54
        /*001b*/ 	.byte	0x00
.L_1:


//--------------------- .nv.constant0.triton_poi_fused__native_batch_norm_legit_no_training_mul_sigmoid_0 --------------------------
	.section	.nv.constant0.triton_poi_fused__native_batch_norm_legit_no_training_mul_sigmoid_0,"a",@progbits
	.sectionflags	@""
	.align	4
.nv.constant0.triton_poi_fused__native_batch_norm_legit_no_training_mul_sigmoid_0:
	.zero		580
